//
// Generated by NVIDIA NVVM Compiler
//
// Compiler Build ID: CL-36424714
// Cuda compilation tools, release 13.0, V13.0.88
// Based on NVVM 20.0.0
//

.version 9.0
.target sm_100
.address_size 64

	// .globl	_Z17nextGenerationGPUPbS_i
.extern .shared .align 16 .b8 sharedBoard[];

.visible .entry _Z17nextGenerationGPUPbS_i(
	.param .u64 .ptr .align 1 _Z17nextGenerationGPUPbS_i_param_0,
	.param .u64 .ptr .align 1 _Z17nextGenerationGPUPbS_i_param_1,
	.param .u32 _Z17nextGenerationGPUPbS_i_param_2
)
{
	.reg .pred 	%p<12>;
	.reg .b16 	%rs<6>;
	.reg .b32 	%r<35>;
	.reg .b64 	%rd<12>;

	ld.param.u64 	%rd1, [_Z17nextGenerationGPUPbS_i_param_0];
	ld.param.u64 	%rd2, [_Z17nextGenerationGPUPbS_i_param_1];
	ld.param.u32 	%r4, [_Z17nextGenerationGPUPbS_i_param_2];
	mov.u32 	%r5, %ctaid.y;
	mov.u32 	%r6, %ntid.y;
	mov.u32 	%r7, %tid.y;
	mad.lo.s32 	%r8, %r5, %r6, %r7;
	mov.u32 	%r9, %ctaid.x;
	mov.u32 	%r10, %ntid.x;
	mov.u32 	%r11, %tid.x;
	mad.lo.s32 	%r12, %r9, %r10, %r11;
	setp.eq.s32 	%p1, %r8, 0;
	add.s32 	%r13, %r4, -1;
	setp.ge.s32 	%p2, %r8, %r13;
	or.pred  	%p3, %p1, %p2;
	setp.lt.s32 	%p4, %r12, 1;
	or.pred  	%p5, %p4, %p3;
	setp.ge.s32 	%p6, %r12, %r13;
	or.pred  	%p7, %p5, %p6;
	@%p7 bra 	$L__BB0_2;
	cvta.to.global.u64 	%rd3, %rd1;
	cvta.to.global.u64 	%rd4, %rd2;
	add.s32 	%r14, %r8, -1;
	mad.lo.s32 	%r15, %r14, %r4, %r12;
	add.s32 	%r16, %r15, -1;
	cvt.s64.s32 	%rd5, %r16;
	add.s64 	%rd6, %rd3, %rd5;
	ld.global.s8 	%r17, [%rd6];
	ld.global.s8 	%r18, [%rd6+1];
	add.s32 	%r19, %r17, %r18;
	ld.global.s8 	%r20, [%rd6+2];
	add.s32 	%r21, %r19, %r20;
	add.s32 	%r22, %r15, %r4;
	cvt.s64.s32 	%rd7, %r4;
	add.s64 	%rd8, %rd6, %rd7;
	ld.global.s8 	%r23, [%rd8];
	add.s32 	%r24, %r21, %r23;
	ld.global.s8 	%r25, [%rd8+2];
	add.s32 	%r26, %r24, %r25;
	add.s64 	%rd9, %rd8, %rd7;
	ld.global.s8 	%r27, [%rd9];
	add.s32 	%r28, %r26, %r27;
	ld.global.s8 	%r29, [%rd9+1];
	add.s32 	%r30, %r28, %r29;
	ld.global.s8 	%r31, [%rd9+2];
	add.s32 	%r32, %r30, %r31;
	cvt.s64.s32 	%rd10, %r22;
	ld.global.u8 	%rs1, [%rd8+1];
	setp.ne.s16 	%p8, %rs1, 0;
	add.s32 	%r34, %r32, -4;
	setp.lt.u32 	%p9, %r34, -2;
	setp.eq.s16 	%p10, %rs1, 0;
	setp.eq.s32 	%p11, %r32, 3;
	selp.b16 	%rs2, 1, %rs1, %p11;
	selp.b16 	%rs3, %rs2, %rs1, %p10;
	selp.b16 	%rs4, 0, %rs3, %p9;
	selp.b16 	%rs5, %rs4, %rs3, %p8;
	add.s64 	%rd11, %rd4, %rd10;
	st.global.u8 	[%rd11], %rs5;
$L__BB0_2:
	ret;

}
	// .globl	_Z29nextGenerationGPUSharedMemoryPbS_i
.visible .entry _Z29nextGenerationGPUSharedMemoryPbS_i(
	.param .u64 .ptr .align 1 _Z29nextGenerationGPUSharedMemoryPbS_i_param_0,
	.param .u64 .ptr .align 1 _Z29nextGenerationGPUSharedMemoryPbS_i_param_1,
	.param .u32 _Z29nextGenerationGPUSharedMemoryPbS_i_param_2
)
{
	.reg .pred 	%p<25>;
	.reg .b16 	%rs<11>;
	.reg .b32 	%r<55>;
	.reg .b64 	%rd<15>;

	ld.param.u64 	%rd4, [_Z29nextGenerationGPUSharedMemoryPbS_i_param_0];
	ld.param.u64 	%rd3, [_Z29nextGenerationGPUSharedMemoryPbS_i_param_1];
	ld.param.u32 	%r13, [_Z29nextGenerationGPUSharedMemoryPbS_i_param_2];
	cvta.to.global.u64 	%rd1, %rd4;
	mov.u32 	%r1, %ntid.x;
	add.s32 	%r2, %r1, 2;
	mov.u32 	%r3, %tid.y;
	mov.u32 	%r4, %tid.x;
	mov.u32 	%r14, %ctaid.y;
	mov.u32 	%r5, %ntid.y;
	mad.lo.s32 	%r6, %r14, %r5, %r3;
	mov.u32 	%r15, %ctaid.x;
	mad.lo.s32 	%r7, %r15, %r1, %r4;
	max.s32 	%r16, %r6, %r7;
	setp.ge.s32 	%p1, %r16, %r13;
	@%p1 bra 	$L__BB1_9;
	mul.lo.s32 	%r8, %r13, %r6;
	add.s32 	%r9, %r8, %r7;
	cvt.s64.s32 	%rd5, %r9;
	add.s64 	%rd2, %rd1, %rd5;
	ld.global.u8 	%rs1, [%rd2];
	mad.lo.s32 	%r10, %r2, %r3, %r2;
	add.s32 	%r17, %r10, %r4;
	mov.u32 	%r18, sharedBoard;
	add.s32 	%r11, %r18, %r17;
	st.shared.u8 	[%r11+1], %rs1;
	setp.ne.s32 	%p2, %r4, 0;
	setp.lt.s32 	%p3, %r7, 1;
	or.pred  	%p4, %p2, %p3;
	@%p4 bra 	$L__BB1_3;
	add.s32 	%r19, %r9, -1;
	cvt.u64.u32 	%rd6, %r19;
	add.s64 	%rd7, %rd1, %rd6;
	ld.global.u8 	%rs2, [%rd7];
	add.s32 	%r21, %r18, %r10;
	st.shared.u8 	[%r21], %rs2;
$L__BB1_3:
	add.s32 	%r22, %r1, -1;
	setp.ne.s32 	%p5, %r4, %r22;
	add.s32 	%r12, %r13, -1;
	setp.ge.s32 	%p6, %r7, %r12;
	or.pred  	%p7, %p5, %p6;
	@%p7 bra 	$L__BB1_5;
	ld.global.u8 	%rs3, [%rd2+1];
	st.shared.u8 	[%r11+2], %rs3;
$L__BB1_5:
	setp.ne.s32 	%p8, %r3, 0;
	setp.eq.s32 	%p9, %r6, 0;
	or.pred  	%p10, %p8, %p9;
	@%p10 bra 	$L__BB1_7;
	sub.s32 	%r23, %r8, %r13;
	add.s32 	%r24, %r23, %r7;
	cvt.s64.s32 	%rd8, %r24;
	add.s64 	%rd9, %rd1, %rd8;
	ld.global.u8 	%rs4, [%rd9];
	add.s32 	%r26, %r18, %r4;
	st.shared.u8 	[%r26+1], %rs4;
$L__BB1_7:
	add.s32 	%r27, %r5, -1;
	setp.ne.s32 	%p11, %r3, %r27;
	setp.ge.u32 	%p12, %r6, %r12;
	or.pred  	%p13, %p11, %p12;
	@%p13 bra 	$L__BB1_9;
	cvt.s64.s32 	%rd10, %r13;
	add.s64 	%rd11, %rd2, %rd10;
	ld.global.u8 	%rs5, [%rd11];
	add.s32 	%r28, %r11, %r2;
	st.shared.u8 	[%r28+1], %rs5;
$L__BB1_9:
	bar.sync 	0;
	setp.eq.s32 	%p14, %r6, 0;
	add.s32 	%r29, %r13, -1;
	setp.ge.s32 	%p15, %r6, %r29;
	or.pred  	%p16, %p14, %p15;
	setp.lt.s32 	%p17, %r7, 1;
	or.pred  	%p18, %p17, %p16;
	setp.ge.s32 	%p19, %r7, %r29;
	or.pred  	%p20, %p18, %p19;
	@%p20 bra 	$L__BB1_11;
	mad.lo.s32 	%r30, %r3, %r2, %r4;
	mov.u32 	%r31, sharedBoard;
	add.s32 	%r32, %r31, %r30;
	ld.shared.s8 	%r33, [%r32];
	ld.shared.s8 	%r34, [%r32+1];
	add.s32 	%r35, %r33, %r34;
	add.s32 	%r36, %r32, 2;
	ld.shared.s8 	%r37, [%r32+2];
	add.s32 	%r38, %r35, %r37;
	add.s32 	%r39, %r36, %r1;
	ld.shared.s8 	%r40, [%r39];
	add.s32 	%r41, %r38, %r40;
	add.s32 	%r42, %r39, 2;
	ld.shared.s8 	%r43, [%r39+2];
	add.s32 	%r44, %r41, %r43;
	add.s32 	%r45, %r42, %r1;
	ld.shared.s8 	%r46, [%r45];
	add.s32 	%r47, %r44, %r46;
	ld.shared.s8 	%r48, [%r45+1];
	add.s32 	%r49, %r47, %r48;
	ld.shared.s8 	%r50, [%r45+2];
	add.s32 	%r51, %r49, %r50;
	ld.shared.u8 	%rs6, [%r39+1];
	setp.ne.s16 	%p21, %rs6, 0;
	add.s32 	%r53, %r51, -4;
	setp.lt.u32 	%p22, %r53, -2;
	setp.eq.s16 	%p23, %rs6, 0;
	setp.eq.s32 	%p24, %r51, 3;
	selp.b16 	%rs7, 1, %rs6, %p24;
	selp.b16 	%rs8, %rs7, %rs6, %p23;
	selp.b16 	%rs9, 0, %rs8, %p22;
	selp.b16 	%rs10, %rs9, %rs8, %p21;
	mad.lo.s32 	%r54, %r13, %r6, %r7;
	cvt.s64.s32 	%rd12, %r54;
	cvta.to.global.u64 	%rd13, %rd3;
	add.s64 	%rd14, %rd13, %rd12;
	st.global.u8 	[%rd14], %rs10;
$L__BB1_11:
	ret;

}


// ===== COMPILED SASS (sm_100) =====

	.target	sm_100

	.elftype	@"ET_EXEC"


//--------------------- .note.nv.tkinfo           --------------------------
	.section	.note.nv.tkinfo,"",@"SHT_NOTE"
	.sectionflags	@"SHF_NOTE_NV_TKINFO"
	.tkinfo
        /*0018*/ 	.word	0x00000002
        /*0030*/ 	.string	""
        /*0030*/ 	.string	"ptxas"
        /*0030*/ 	.string	"Cuda compilation tools, release 13.0, V13.0.88"
        /*0030*/ 	.string	"Build cuda_13.0.r13.0/compiler.36424714_0"
        /*0030*/ 	.string	"-arch sm_100 -m 64 "



//--------------------- .note.nv.cuinfo           --------------------------
	.section	.note.nv.cuinfo,"",@"SHT_NOTE"
	.sectionflags	@"SHF_NOTE_NV_CUINFO"
        /*0018*/ 	.short	0x0002
        /*001a*/ 	.short	0x0064
        /*001c*/ 	.short	0x0082
	.zero		2


//--------------------- .nv.info                  --------------------------
	.section	.nv.info,"",@"SHT_CUDA_INFO"
	.align	4


	//----- nvinfo : EIATTR_REGCOUNT
	.align		4
        /*0000*/ 	.byte	0x04, 0x2f
        /*0002*/ 	.short	(.L_1 - .L_0)
	.align		4
.L_0:
        /*0004*/ 	.word	index@(_Z17nextGenerationGPUPbS_i)
        /*0008*/ 	.word	0x00000014


	//----- nvinfo : EIATTR_FRAME_SIZE
	.align		4
.L_1:
        /*000c*/ 	.byte	0x04, 0x11
        /*000e*/ 	.short	(.L_3 - .L_2)
	.align		4
.L_2:
        /*0010*/ 	.word	index@(_Z17nextGenerationGPUPbS_i)
        /*0014*/ 	.word	0x00000000


	//----- nvinfo : EIATTR_REGCOUNT
	.align		4
.L_3:
        /*0018*/ 	.byte	0x04, 0x2f
        /*001a*/ 	.short	(.L_5 - .L_4)
	.align		4
.L_4:
        /*001c*/ 	.word	index@(_Z29nextGenerationGPUSharedMemoryPbS_i)
        /*0020*/ 	.word	0x00000015


	//----- nvinfo : EIATTR_FRAME_SIZE
	.align		4
.L_5:
        /*0024*/ 	.byte	0x04, 0x11
        /*0026*/ 	.short	(.L_7 - .L_6)
	.align		4
.L_6:
        /*0028*/ 	.word	index@(_Z29nextGenerationGPUSharedMemoryPbS_i)
        /*002c*/ 	.word	0x00000000


	//----- nvinfo : EIATTR_MIN_STACK_SIZE
	.align		4
.L_7:
        /*0030*/ 	.byte	0x04, 0x12
        /*0032*/ 	.short	(.L_9 - .L_8)
	.align		4
.L_8:
        /*0034*/ 	.word	index@(_Z29nextGenerationGPUSharedMemoryPbS_i)
        /*0038*/ 	.word	0x00000000


	//----- nvinfo : EIATTR_MIN_STACK_SIZE
	.align		4
.L_9:
        /*003c*/ 	.byte	0x04, 0x12
        /*003e*/ 	.short	(.L_11 - .L_10)
	.align		4
.L_10:
        /*0040*/ 	.word	index@(_Z17nextGenerationGPUPbS_i)
        /*0044*/ 	.word	0x00000000
.L_11:


//--------------------- .nv.compat                --------------------------
	.section	.nv.compat,"",@"SHT_CUDA_COMPAT_INFO"
	.align	4
        /*0000*/ 	.byte	0x02, 0x09, 0x00, 0x00, 0x02, 0x02, 0x01, 0x00, 0x02, 0x05, 0x05, 0x00, 0x03, 0x07, 0x01, 0x01
        /*0010*/ 	.byte	0x02, 0x03, 0x00, 0x00, 0x02, 0x06, 0x01, 0x00, 0x04, 0x0b, 0x08, 0x00, 0x09, 0x00, 0x00, 0x00
        /*0020*/ 	.byte	0x00, 0x00, 0x00, 0x00


//--------------------- .nv.info._Z29nextGenerationGPUSharedMemoryPbS_i --------------------------
	.section	.nv.info._Z29nextGenerationGPUSharedMemoryPbS_i,"",@"SHT_CUDA_INFO"
	.sectionflags	@""
	.align	4


	//----- nvinfo : EIATTR_CUDA_API_VERSION
	.align		4
        /*0000*/ 	.byte	0x04, 0x37
        /*0002*/ 	.short	(.L_13 - .L_12)
.L_12:
        /*0004*/ 	.word	0x00000082


	//----- nvinfo : EIATTR_KPARAM_INFO
	.align		4
.L_13:
        /*0008*/ 	.byte	0x04, 0x17
        /*000a*/ 	.short	(.L_15 - .L_14)
.L_14:
        /*000c*/ 	.word	0x00000000
        /*0010*/ 	.short	0x0002
        /*0012*/ 	.short	0x0010
        /*0014*/ 	.byte	0x00, 0xf0, 0x11, 0x00


	//----- nvinfo : EIATTR_KPARAM_INFO
	.align		4
.L_15:
        /*0018*/ 	.byte	0x04, 0x17
        /*001a*/ 	.short	(.L_17 - .L_16)
.L_16:
        /*001c*/ 	.word	0x00000000
        /*0020*/ 	.short	0x0001
        /*0022*/ 	.short	0x0008
        /*0024*/ 	.byte	0x00, 0xf5, 0x21, 0x00


	//----- nvinfo : EIATTR_KPARAM_INFO
	.align		4
.L_17:
        /*0028*/ 	.byte	0x04, 0x17
        /*002a*/ 	.short	(.L_19 - .L_18)
.L_18:
        /*002c*/ 	.word	0x00000000
        /*0030*/ 	.short	0x0000
        /*0032*/ 	.short	0x0000
        /*0034*/ 	.byte	0x00, 0xf5, 0x21, 0x00


	//----- nvinfo : EIATTR_SPARSE_MMA_MASK
	.align		4
.L_19:
        /*0038*/ 	.byte	0x03, 0x50
        /*003a*/ 	.short	0x0000


	//----- nvinfo : EIATTR_MAXREG_COUNT
	.align		4
        /*003c*/ 	.byte	0x03, 0x1b
        /*003e*/ 	.short	0x00ff


	//----- nvinfo : EIATTR_NUM_BARRIERS
	.align		4
        /*0040*/ 	.byte	0x02, 0x4c
        /*0042*/ 	.byte	0x01
	.zero		1


	//----- nvinfo : EIATTR_MERCURY_ISA_VERSION
	.align		4
        /*0044*/ 	.byte	0x03, 0x5f
        /*0046*/ 	.short	0x0101


	//----- nvinfo : EIATTR_VRC_CTA_INIT_COUNT
	.align		4
        /*0048*/ 	.byte	0x02, 0x4a
	.zero		1
	.zero		1


	//----- nvinfo : EIATTR_EXIT_INSTR_OFFSETS
	.align		4
        /*004c*/ 	.byte	0x04, 0x1c
        /*004e*/ 	.short	(.L_21 - .L_20)


	//   ....[0]....
.L_20:
        /*0050*/ 	.word	0x000003f0


	//   ....[1]....
        /*0054*/ 	.word	0x000005f0


	//----- nvinfo : EIATTR_CRS_STACK_SIZE
	.align		4
.L_21:
        /*0058*/ 	.byte	0x04, 0x1e
        /*005a*/ 	.short	(.L_23 - .L_22)
.L_22:
        /*005c*/ 	.word	0x00000000


	//----- nvinfo : EIATTR_CBANK_PARAM_SIZE
	.align		4
.L_23:
        /*0060*/ 	.byte	0x03, 0x19
        /*0062*/ 	.short	0x0014


	//----- nvinfo : EIATTR_PARAM_CBANK
	.align		4
        /*0064*/ 	.byte	0x04, 0x0a
        /*0066*/ 	.short	(.L_25 - .L_24)
	.align		4
.L_24:
        /*0068*/ 	.word	index@(.nv.constant0._Z29nextGenerationGPUSharedMemoryPbS_i)
        /*006c*/ 	.short	0x0380
        /*006e*/ 	.short	0x0014


	//----- nvinfo : EIATTR_SW_WAR
	.align		4
.L_25:
        /*0070*/ 	.byte	0x04, 0x36
        /*0072*/ 	.short	(.L_27 - .L_26)
.L_26:
        /*0074*/ 	.word	0x00000008
.L_27:


//--------------------- .nv.info._Z17nextGenerationGPUPbS_i --------------------------
	.section	.nv.info._Z17nextGenerationGPUPbS_i,"",@"SHT_CUDA_INFO"
	.sectionflags	@""
	.align	4


	//----- nvinfo : EIATTR_CUDA_API_VERSION
	.align		4
        /*0000*/ 	.byte	0x04, 0x37
        /*0002*/ 	.short	(.L_29 - .L_28)
.L_28:
        /*0004*/ 	.word	0x00000082


	//----- nvinfo : EIATTR_KPARAM_INFO
	.align		4
.L_29:
        /*0008*/ 	.byte	0x04, 0x17
        /*000a*/ 	.short	(.L_31 - .L_30)
.L_30:
        /*000c*/ 	.word	0x00000000
        /*0010*/ 	.short	0x0002
        /*0012*/ 	.short	0x0010
        /*0014*/ 	.byte	0x00, 0xf0, 0x11, 0x00


	//----- nvinfo : EIATTR_KPARAM_INFO
	.align		4
.L_31:
        /*0018*/ 	.byte	0x04, 0x17
        /*001a*/ 	.short	(.L_33 - .L_32)
.L_32:
        /*001c*/ 	.word	0x00000000
        /*0020*/ 	.short	0x0001
        /*0022*/ 	.short	0x0008
        /*0024*/ 	.byte	0x00, 0xf5, 0x21, 0x00


	//----- nvinfo : EIATTR_KPARAM_INFO
	.align		4
.L_33:
        /*0028*/ 	.byte	0x04, 0x17
        /*002a*/ 	.short	(.L_35 - .L_34)
.L_34:
        /*002c*/ 	.word	0x00000000
        /*0030*/ 	.short	0x0000
        /*0032*/ 	.short	0x0000
        /*0034*/ 	.byte	0x00, 0xf5, 0x21, 0x00


	//----- nvinfo : EIATTR_SPARSE_MMA_MASK
	.align		4
.L_35:
        /*0038*/ 	.byte	0x03, 0x50
        /*003a*/ 	.short	0x0000


	//----- nvinfo : EIATTR_MAXREG_COUNT
	.align		4
        /*003c*/ 	.byte	0x03, 0x1b
        /*003e*/ 	.short	0x00ff


	//----- nvinfo : EIATTR_MERCURY_ISA_VERSION
	.align		4
        /*0040*/ 	.byte	0x03, 0x5f
        /*0042*/ 	.short	0x0101


	//----- nvinfo : EIATTR_VRC_CTA_INIT_COUNT
	.align		4
        /*0044*/ 	.byte	0x02, 0x4a
	.zero		1
	.zero		1


	//----- nvinfo : EIATTR_EXIT_INSTR_OFFSETS
	.align		4
        /*0048*/ 	.byte	0x04, 0x1c
        /*004a*/ 	.short	(.L_37 - .L_36)


	//   ....[0]....
.L_36:
        /*004c*/ 	.word	0x000000f0


	//   ....[1]....
        /*0050*/ 	.word	0x00000340


	//----- nvinfo : EIATTR_CBANK_PARAM_SIZE
	.align		4
.L_37:
        /*0054*/ 	.byte	0x03, 0x19
        /*0056*/ 	.short	0x0014


	//----- nvinfo : EIATTR_PARAM_CBANK
	.align		4
        /*0058*/ 	.byte	0x04, 0x0a
        /*005a*/ 	.short	(.L_39 - .L_38)
	.align		4
.L_38:
        /*005c*/ 	.word	index@(.nv.constant0._Z17nextGenerationGPUPbS_i)
        /*0060*/ 	.short	0x0380
        /*0062*/ 	.short	0x0014


	//----- nvinfo : EIATTR_SW_WAR
	.align		4
.L_39:
        /*0064*/ 	.byte	0x04, 0x36
        /*0066*/ 	.short	(.L_41 - .L_40)
.L_40:
        /*0068*/ 	.word	0x00000008
.L_41:


//--------------------- .nv.callgraph             --------------------------
	.section	.nv.callgraph,"",@"SHT_CUDA_CALLGRAPH"
	.align	4
	.sectionentsize	8
	.align		4
        /*0000*/ 	.word	0x00000000
	.align		4
        /*0004*/ 	.word	0xffffffff
	.align		4
        /*0008*/ 	.word	0x00000000
	.align		4
        /*000c*/ 	.word	0xfffffffe
	.align		4
        /*0010*/ 	.word	0x00000000
	.align		4
        /*0014*/ 	.word	0xfffffffd
	.align		4
        /*0018*/ 	.word	0x00000000
	.align		4
        /*001c*/ 	.word	0xfffffffc


//--------------------- .text._Z29nextGenerationGPUSharedMemoryPbS_i --------------------------
	.section	.text._Z29nextGenerationGPUSharedMemoryPbS_i,"ax",@progbits
	.align	128
        .global         _Z29nextGenerationGPUSharedMemoryPbS_i
        .type           _Z29nextGenerationGPUSharedMemoryPbS_i,@function
        .size           _Z29nextGenerationGPUSharedMemoryPbS_i,(.L_x_4 - _Z29nextGenerationGPUSharedMemoryPbS_i)
        .other          _Z29nextGenerationGPUSharedMemoryPbS_i,@"STO_CUDA_ENTRY STV_DEFAULT"
_Z29nextGenerationGPUSharedMemoryPbS_i:
.text._Z29nextGenerationGPUSharedMemoryPbS_i:
[----:B------:R-:W-:Y:S01]  /*0000*/  LDC R1, c[0x0][0x37c] ;  /* 0x0000df00ff017b82 */ /* 0x000fe20000000800 */
[----:B------:R-:W0:Y:S01]  /*0010*/  S2R R4, SR_TID.Y ;  /* 0x0000000000047919 */ /* 0x000e220000002200 */
[----:B------:R-:W1:Y:S06]  /*0020*/  LDCU UR7, c[0x0][0x360] ;  /* 0x00006c00ff0777ac */ /* 0x000e6c0008000800 */
[----:B------:R-:W0:Y:S01]  /*0030*/  S2UR UR4, SR_CTAID.Y ;  /* 0x00000000000479c3 */ /* 0x000e220000002600 */
[----:B------:R-:W-:Y:S01]  /*0040*/  BSSY.RECONVERGENT B0, `(.L_x_0) ;  /* 0x0000039000007945 */ /* 0x000fe20003800200 */
[----:B------:R-:W2:Y:S01]  /*0050*/  S2R R5, SR_TID.X ;  /* 0x0000000000057919 */ /* 0x000ea20000002100 */
[----:B------:R-:W3:Y:S01]  /*0060*/  LDCU.64 UR8, c[0x0][0x358] ;  /* 0x00006b00ff0877ac */ /* 0x000ee20008000a00 */
[----:B------:R-:W2:Y:S04]  /*0070*/  S2R R0, SR_CTAID.X ;  /* 0x0000000000007919 */ /* 0x000ea80000002500 */
[----:B------:R-:W0:Y:S08]  /*0080*/  LDC R9, c[0x0][0x364] ;  /* 0x0000d900ff097b82 */ /* 0x000e300000000800 */
[----:B------:R-:W4:Y:S01]  /*0090*/  LDC R2, c[0x0][0x390] ;  /* 0x0000e400ff027b82 */ /* 0x000f220000000800 */
[----:B-1----:R-:W-:Y:S01]  /*00a0*/  UIADD3 UR6, UPT, UPT, UR7, 0x2, URZ ;  /* 0x0000000207067890 */ /* 0x002fe2000fffe0ff */
[----:B0-----:R-:W-:-:S02]  /*00b0*/  IMAD R3, R9, UR4, R4 ;  /* 0x0000000409037c24 */ /* 0x001fc4000f8e0204 */
[----:B--2---:R-:W-:Y:S02]  /*00c0*/  IMAD R0, R0, UR7, R5 ;  /* 0x0000000700007c24 */ /* 0x004fe4000f8e0205 */
[----:B----4-:R-:W-:-:S03]  /*00d0*/  VIADD R6, R2, 0xffffffff ;  /* 0xffffffff02067836 */ /* 0x010fc60000000000 */
[C---:B------:R-:W-:Y:S02]  /*00e0*/  VIMNMX R7, PT, PT, R3.reuse, R0, !PT ;  /* 0x0000000003077248 */ /* 0x040fe40007fe0100 */
[----:B------:R-:W-:Y:S02]  /*00f0*/  ISETP.GE.AND P0, PT, R3, R6, PT ;  /* 0x000000060300720c */ /* 0x000fe40003f06270 */
[----:B------:R-:W-:Y:S02]  /*0100*/  ISETP.GE.AND P1, PT, R7, R2, PT ;  /* 0x000000020700720c */ /* 0x000fe40003f26270 */
[----:B------:R-:W-:-:S04]  /*0110*/  ISETP.EQ.OR P0, PT, R3, RZ, P0 ;  /* 0x000000ff0300720c */ /* 0x000fc80000702670 */
[----:B------:R-:W-:-:S04]  /*0120*/  ISETP.LT.OR P0, PT, R0, 0x1, P0 ;  /* 0x000000010000780c */ /* 0x000fc80000701670 */
[----:B------:R-:W-:-:S03]  /*0130*/  ISETP.GE.OR P0, PT, R0, R6, P0 ;  /* 0x000000060000720c */ /* 0x000fc60000706670 */
[----:B---3--:R-:W-:Y:S10]  /*0140*/  @P1 BRA `(.L_x_1) ;  /* 0x0000000000a01947 */ /* 0x008ff40003800000 */
[----:B------:R-:W-:Y:S01]  /*0150*/  ISETP.GE.AND P1, PT, R0, 0x1, PT ;  /* 0x000000010000780c */ /* 0x000fe20003f26270 */
[----:B------:R-:W0:Y:S01]  /*0160*/  LDCU.64 UR10, c[0x0][0x380] ;  /* 0x00007000ff0a77ac */ /* 0x000e220008000a00 */
[----:B------:R-:W-:Y:S01]  /*0170*/  ISETP.NE.AND P2, PT, R3, RZ, PT ;  /* 0x000000ff0300720c */ /* 0x000fe20003f45270 */
[----:B------:R-:W-:Y:S01]  /*0180*/  VIADD R6, R2, 0xffffffff ;  /* 0xffffffff02067836 */ /* 0x000fe20000000000 */
[----:B------:R-:W-:Y:S01]  /*0190*/  ISETP.NE.OR P1, PT, R5, RZ, !P1 ;  /* 0x000000ff0500720c */ /* 0x000fe20004f25670 */
[----:B------:R-:W-:Y:S01]  /*01a0*/  VIADD R9, R9, 0xffffffff ;  /* 0xffffffff09097836 */ /* 0x000fe20000000000 */
[----:B------:R-:W-:Y:S01]  /*01b0*/  ISETP.NE.OR P2, PT, R4, RZ, !P2 ;  /* 0x000000ff0400720c */ /* 0x000fe20005745670 */
[C---:B------:R-:W-:Y:S01]  /*01c0*/  IMAD R12, R3.reuse, R2, R0 ;  /* 0x00000002030c7224 */ /* 0x040fe200078e0200 */
[-C--:B------:R-:W-:Y:S01]  /*01d0*/  ISETP.GE.U32.AND P3, PT, R3, R6.reuse, PT ;  /* 0x000000060300720c */ /* 0x080fe20003f66070 */
[----:B------:R-:W-:Y:S01]  /*01e0*/  UIADD3 UR4, UPT, UPT, UR7, -0x1, URZ ;  /* 0xffffffff07047890 */ /* 0x000fe2000fffe0ff */
[----:B------:R-:W-:-:S02]  /*01f0*/  ISETP.GE.AND P4, PT, R0, R6, PT ;  /* 0x000000060000720c */ /* 0x000fc40003f86270 */
[----:B------:R-:W-:-:S03]  /*0200*/  ISETP.NE.OR P3, PT, R4, R9, P3 ;  /* 0x000000090400720c */ /* 0x000fc60001f65670 */
[----:B------:R-:W-:Y:S02]  /*0210*/  ISETP.NE.OR P4, PT, R5, UR4, P4 ;  /* 0x0000000405007c0c */ /* 0x000fe4000a785670 */
[C---:B------:R-:W-:Y:S02]  /*0220*/  @!P1 VIADD R8, R12.reuse, 0xffffffff ;  /* 0xffffffff0c089836 */ /* 0x040fe40000000000 */
[-C--:B------:R-:W-:Y:S01]  /*0230*/  @!P2 IMAD R7, R3, R2.reuse, -R2 ;  /* 0x000000020307a224 */ /* 0x080fe200078e0a02 */
[----:B0-----:R-:W-:Y:S02]  /*0240*/  IADD3 R6, P5, PT, R12, UR10, RZ ;  /* 0x0000000a0c067c10 */ /* 0x001fe4000ffbe0ff */
[----:B------:R-:W-:Y:S01]  /*0250*/  @!P1 IADD3 R8, P6, PT, R8, UR10, RZ ;  /* 0x0000000a08089c10 */ /* 0x000fe2000ffde0ff */
[----:B------:R-:W-:Y:S01]  /*0260*/  @!P2 IMAD.IADD R11, R0, 0x1, R7 ;  /* 0x00000001000ba824 */ /* 0x000fe200078e0207 */
[----:B------:R-:W-:Y:S02]  /*0270*/  LEA.HI.X.SX32 R7, R12, UR11, 0x1, P5 ;  /* 0x0000000b0c077c11 */ /* 0x000fe4000a8f0eff */
[----:B------:R-:W-:Y:S01]  /*0280*/  @!P3 IADD3 R12, P5, PT, R6, R2, RZ ;  /* 0x00000002060cb210 */ /* 0x000fe20007fbe0ff */
[----:B------:R-:W-:Y:S01]  /*0290*/  @!P1 IMAD.X R9, RZ, RZ, UR11, P6 ;  /* 0x0000000bff099e24 */ /* 0x000fe2000b0e06ff */
[----:B------:R-:W-:Y:S01]  /*02a0*/  @!P2 IADD3 R10, P6, PT, R11, UR10, RZ ;  /* 0x0000000a0b0aac10 */ /* 0x000fe2000ffde0ff */
[----:B------:R-:W2:Y:S01]  /*02b0*/  LDG.E.U8 R14, desc[UR8][R6.64] ;  /* 0x00000008060e7981 */ /* 0x000ea2000c1e1100 */
[----:B------:R-:W-:-:S02]  /*02c0*/  @!P3 LEA.HI.X.SX32 R13, R2, R7, 0x1, P5 ;  /* 0x00000007020db211 */ /* 0x000fc400028f0eff */
[----:B------:R-:W-:Y:S01]  /*02d0*/  @!P2 LEA.HI.X.SX32 R11, R11, UR11, 0x1, P6 ;  /* 0x0000000b0b0bac11 */ /* 0x000fe2000b0f0eff */
[----:B------:R-:W3:Y:S04]  /*02e0*/  @!P1 LDG.E.U8 R9, desc[UR8][R8.64] ;  /* 0x0000000808099981 */ /* 0x000ee8000c1e1100 */
[----:B------:R-:W4:Y:S04]  /*02f0*/  @!P4 LDG.E.U8 R18, desc[UR8][R6.64+0x1] ;  /* 0x000001080612c981 */ /* 0x000f28000c1e1100 */
[----:B------:R-:W5:Y:S04]  /*0300*/  @!P2 LDG.E.U8 R10, desc[UR8][R10.64] ;  /* 0x000000080a0aa981 */ /* 0x000f68000c1e1100 */
[----:B------:R-:W5:Y:S01]  /*0310*/  @!P3 LDG.E.U8 R12, desc[UR8][R12.64] ;  /* 0x000000080c0cb981 */ /* 0x000f62000c1e1100 */
[----:B------:R-:W0:Y:S01]  /*0320*/  S2UR UR5, SR_CgaCtaId ;  /* 0x00000000000579c3 */ /* 0x000e220000008800 */
[----:B------:R-:W-:Y:S01]  /*0330*/  IMAD.U32 R15, RZ, RZ, UR6 ;  /* 0x00000006ff0f7e24 */ /* 0x000fe2000f8e00ff */
[----:B------:R-:W-:-:S03]  /*0340*/  UMOV UR4, 0x400 ;  /* 0x0000040000047882 */ /* 0x000fc60000000000 */
[----:B------:R-:W-:Y:S01]  /*0350*/  IMAD R16, R4, UR6, R15 ;  /* 0x0000000604107c24 */ /* 0x000fe2000f8e020f */
[----:B0-----:R-:W-:-:S06]  /*0360*/  ULEA UR4, UR5, UR4, 0x18 ;  /* 0x0000000405047291 */ /* 0x001fcc000f8ec0ff */
[----:B------:R-:W-:-:S05]  /*0370*/  IADD3 R15, PT, PT, R16, UR4, R5 ;  /* 0x00000004100f7c10 */ /* 0x000fca000fffe005 */
[----:B--2---:R0:W-:Y:S04]  /*0380*/  STS.U8 [R15+0x1], R14 ;  /* 0x0000010e0f007388 */ /* 0x0041e80000000000 */
[----:B---3--:R0:W-:Y:S04]  /*0390*/  @!P1 STS.U8 [R16+UR4], R9 ;  /* 0x0000000910009988 */ /* 0x0081e80008000004 */
[----:B----4-:R0:W-:Y:S04]  /*03a0*/  @!P4 STS.U8 [R15+0x2], R18 ;  /* 0x000002120f00c388 */ /* 0x0101e80000000000 */
[----:B-----5:R0:W-:Y:S04]  /*03b0*/  @!P2 STS.U8 [R5+UR4+0x1], R10 ;  /* 0x0000010a0500a988 */ /* 0x0201e80008000004 */
[----:B------:R0:W-:Y:S02]  /*03c0*/  @!P3 STS.U8 [R15+UR6+0x1], R12 ;  /* 0x0000010c0f00b988 */ /* 0x0001e40008000006 */
.L_x_1:
[----:B------:R-:W-:Y:S05]  /*03d0*/  BSYNC.RECONVERGENT B0 ;  /* 0x0000000000007941 */ /* 0x000fea0003800200 */
.L_x_0:
[----:B------:R-:W-:Y:S06]  /*03e0*/  BAR.SYNC.DEFER_BLOCKING 0x0 ;  /* 0x0000000000007b1d */ /* 0x000fec0000010000 */
[----:B------:R-:W-:Y:S05]  /*03f0*/  @P0 EXIT ;  /* 0x000000000000094d */ /* 0x000fea0003800000 */
[----:B------:R-:W1:Y:S01]  /*0400*/  S2UR UR5, SR_CgaCtaId ;  /* 0x00000000000579c3 */ /* 0x000e620000008800 */
[----:B------:R-:W-:Y:S01]  /*0410*/  UMOV UR4, 0x400 ;  /* 0x0000040000047882 */ /* 0x000fe20000000000 */
[----:B------:R-:W-:Y:S02]  /*0420*/  IMAD R4, R4, UR6, R5 ;  /* 0x0000000604047c24 */ /* 0x000fe4000f8e0205 */
[----:B------:R-:W-:Y:S01]  /*0430*/  IMAD R3, R3, R2, R0 ;  /* 0x0000000203037224 */ /* 0x000fe200078e0200 */
[----:B-1----:R-:W-:-:S06]  /*0440*/  ULEA UR4, UR5, UR4, 0x18 ;  /* 0x0000000405047291 */ /* 0x002fcc000f8ec0ff */
[----:B0-----:R-:W-:-:S03]  /*0450*/  VIADD R5, R4, UR4 ;  /* 0x0000000404057c36 */ /* 0x001fc60008000000 */
[----:B------:R-:W-:Y:S01]  /*0460*/  LDS.S8 R6, [R4+UR4] ;  /* 0x0000000404067984 */ /* 0x000fe20008000200 */
[----:B------:R-:W-:-:S03]  /*0470*/  VIADD R14, R5, UR7 ;  /* 0x00000007050e7c36 */ /* 0x000fc60008000000 */
[----:B------:R-:W-:Y:S04]  /*0480*/  LDS.S8 R7, [R4+UR4+0x1] ;  /* 0x0000010404077984 */ /* 0x000fe80008000200 */
[----:B------:R-:W0:Y:S01]  /*0490*/  LDS.S8 R8, [R4+UR4+0x2] ;  /* 0x0000020404087984 */ /* 0x000e220008000200 */
[----:B------:R-:W1:Y:S03]  /*04a0*/  LDCU.64 UR4, c[0x0][0x388] ;  /* 0x00007100ff0477ac */ /* 0x000e660008000a00 */
[----:B------:R-:W-:Y:S04]  /*04b0*/  LDS.S8 R9, [R5+UR7+0x2] ;  /* 0x0000020705097984 */ /* 0x000fe80008000200 */
[----:B------:R-:W2:Y:S04]  /*04c0*/  LDS.S8 R10, [R5+UR7+0x4] ;  /* 0x00000407050a7984 */ /* 0x000ea80008000200 */
[----:B------:R-:W-:Y:S04]  /*04d0*/  LDS.S8 R11, [R14+UR7+0x4] ;  /* 0x000004070e0b7984 */ /* 0x000fe80008000200 */
[----:B------:R-:W3:Y:S01]  /*04e0*/  LDS.S8 R12, [R14+UR7+0x5] ;  /* 0x000005070e0c7984 */ /* 0x000ee20008000200 */
[----:B-1----:R-:W-:-:S03]  /*04f0*/  IADD3 R2, P4, PT, R3, UR4, RZ ;  /* 0x0000000403027c10 */ /* 0x002fc6000ff9e0ff */
[----:B------:R-:W1:Y:S01]  /*0500*/  LDS.U8 R15, [R5+UR7+0x3] ;  /* 0x00000307050f7984 */ /* 0x000e620008000000 */
[----:B------:R-:W-:-:S03]  /*0510*/  LEA.HI.X.SX32 R3, R3, UR5, 0x1, P4 ;  /* 0x0000000503037c11 */ /* 0x000fc6000a0f0eff */
[----:B------:R-:W4:Y:S01]  /*0520*/  LDS.S8 R13, [R14+UR7+0x6] ;  /* 0x000006070e0d7984 */ /* 0x000f220008000200 */
[----:B0-----:R-:W-:-:S04]  /*0530*/  IADD3 R6, PT, PT, R8, R6, R7 ;  /* 0x0000000608067210 */ /* 0x001fc80007ffe007 */
[----:B--2---:R-:W-:-:S04]  /*0540*/  IADD3 R6, PT, PT, R10, R6, R9 ;  /* 0x000000060a067210 */ /* 0x004fc80007ffe009 */
[----:B---3--:R-:W-:Y:S02]  /*0550*/  IADD3 R6, PT, PT, R12, R6, R11 ;  /* 0x000000060c067210 */ /* 0x008fe40007ffe00b */
[C---:B-1----:R-:W-:Y:S02]  /*0560*/  ISETP.NE.AND P2, PT, R15.reuse, RZ, PT ;  /* 0x000000ff0f00720c */ /* 0x042fe40003f45270 */
[----:B------:R-:W-:Y:S01]  /*0570*/  ISETP.NE.AND P0, PT, R15, RZ, PT ;  /* 0x000000ff0f00720c */ /* 0x000fe20003f05270 */
[----:B----4-:R-:W-:-:S04]  /*0580*/  IMAD.IADD R6, R6, 0x1, R13 ;  /* 0x0000000106067824 */ /* 0x010fc800078e020d */
[C---:B------:R-:W-:Y:S01]  /*0590*/  VIADD R0, R6.reuse, 0xfffffffc ;  /* 0xfffffffc06007836 */ /* 0x040fe20000000000 */
[----:B------:R-:W-:-:S04]  /*05a0*/  ISETP.NE.AND P3, PT, R6, 0x3, PT ;  /* 0x000000030600780c */ /* 0x000fc80003f65270 */
[----:B------:R-:W-:Y:S02]  /*05b0*/  ISETP.GE.U32.AND P1, PT, R0, -0x2, PT ;  /* 0xfffffffe0000780c */ /* 0x000fe40003f26070 */
[----:B------:R-:W-:-:S04]  /*05c0*/  @!P2 SEL R15, R15, 0x1, P3 ;  /* 0x000000010f0fa807 */ /* 0x000fc80001800000 */
[----:B------:R-:W-:-:S05]  /*05d0*/  @P0 SEL R15, R15, RZ, P1 ;  /* 0x000000ff0f0f0207 */ /* 0x000fca0000800000 */
[----:B------:R-:W-:Y:S01]  /*05e0*/  STG.E.U8 desc[UR8][R2.64], R15 ;  /* 0x0000000f02007986 */ /* 0x000fe2000c101108 */
[----:B------:R-:W-:Y:S05]  /*05f0*/  EXIT ;  /* 0x000000000000794d */ /* 0x000fea0003800000 */
.L_x_2:
[----:B------:R-:W-:-:S00]  /*0600*/  BRA `(.L_x_2) ;  /* 0xfffffffc00fc7947 */ /* 0x000fc0000383ffff */
[----:B------:R-:W-:-:S00]  /*0610*/  NOP ;  /* 0x0000000000007918 */ /* 0x000fc00000000000 */
        /* <DEDUP_REMOVED lines=14> */
.L_x_4:


//--------------------- .text._Z17nextGenerationGPUPbS_i --------------------------
	.section	.text._Z17nextGenerationGPUPbS_i,"ax",@progbits
	.align	128
        .global         _Z17nextGenerationGPUPbS_i
        .type           _Z17nextGenerationGPUPbS_i,@function
        .size           _Z17nextGenerationGPUPbS_i,(.L_x_5 - _Z17nextGenerationGPUPbS_i)
        .other          _Z17nextGenerationGPUPbS_i,@"STO_CUDA_ENTRY STV_DEFAULT"
_Z17nextGenerationGPUPbS_i:
.text._Z17nextGenerationGPUPbS_i:
[----:B------:R-:W-:Y:S01]  /*0000*/  LDC R1, c[0x0][0x37c] ;  /* 0x0000df00ff017b82 */ /* 0x000fe20000000800 */
[----:B------:R-:W0:Y:S07]  /*0010*/  S2R R3, SR_TID.Y ;  /* 0x0000000000037919 */ /* 0x000e2e0000002200 */
[----:B------:R-:W0:Y:S01]  /*0020*/  S2UR UR5, SR_CTAID.Y ;  /* 0x00000000000579c3 */ /* 0x000e220000002600 */
[----:B------:R-:W1:Y:S01]  /*0030*/  LDCU UR7, c[0x0][0x390] ;  /* 0x00007200ff0777ac */ /* 0x000e620008000800 */
[----:B------:R-:W2:Y:S06]  /*0040*/  S2R R5, SR_TID.X ;  /* 0x0000000000057919 */ /* 0x000eac0000002100 */
[----:B------:R-:W0:Y:S08]  /*0050*/  LDC R0, c[0x0][0x364] ;  /* 0x0000d900ff007b82 */ /* 0x000e300000000800 */
[----:B------:R-:W2:Y:S01]  /*0060*/  S2UR UR6, SR_CTAID.X ;  /* 0x00000000000679c3 */ /* 0x000ea20000002500 */
[----:B-1----:R-:W-:-:S07]  /*0070*/  UIADD3 UR4, UPT, UPT, UR7, -0x1, URZ ;  /* 0xffffffff07047890 */ /* 0x002fce000fffe0ff */
[----:B------:R-:W2:Y:S01]  /*0080*/  LDC R2, c[0x0][0x360] ;  /* 0x0000d800ff027b82 */ /* 0x000ea20000000800 */
[----:B0-----:R-:W-:-:S05]  /*0090*/  IMAD R0, R0, UR5, R3 ;  /* 0x0000000500007c24 */ /* 0x001fca000f8e0203 */
[----:B------:R-:W-:-:S04]  /*00a0*/  ISETP.GE.AND P0, PT, R0, UR4, PT ;  /* 0x0000000400007c0c */ /* 0x000fc8000bf06270 */
[----:B------:R-:W-:Y:S01]  /*00b0*/  ISETP.EQ.OR P0, PT, R0, RZ, P0 ;  /* 0x000000ff0000720c */ /* 0x000fe20000702670 */
[----:B--2---:R-:W-:-:S05]  /*00c0*/  IMAD R2, R2, UR6, R5 ;  /* 0x0000000602027c24 */ /* 0x004fca000f8e0205 */
[----:B------:R-:W-:-:S04]  /*00d0*/  ISETP.LT.OR P0, PT, R2, 0x1, P0 ;  /* 0x000000010200780c */ /* 0x000fc80000701670 */
[----:B------:R-:W-:-:S13]  /*00e0*/  ISETP.GE.OR P0, PT, R2, UR4, P0 ;  /* 0x0000000402007c0c */ /* 0x000fda0008706670 */
[----:B------:R-:W-:Y:S05]  /*00f0*/  @P0 EXIT ;  /* 0x000000000000094d */ /* 0x000fea0003800000 */
[----:B------:R-:W0:Y:S01]  /*0100*/  LDCU.128 UR8, c[0x0][0x380] ;  /* 0x00007000ff0877ac */ /* 0x000e220008000c00 */
[----:B------:R-:W-:Y:S01]  /*0110*/  VIADD R3, R0, 0xffffffff ;  /* 0xffffffff00037836 */ /* 0x000fe20000000000 */
[----:B------:R-:W1:Y:S03]  /*0120*/  LDCU.64 UR4, c[0x0][0x358] ;  /* 0x00006b00ff0477ac */ /* 0x000e660008000a00 */
[----:B------:R-:W-:Y:S01]  /*0130*/  IMAD R0, R3, UR7, R2 ;  /* 0x0000000703007c24 */ /* 0x000fe2000f8e0202 */
[----:B------:R-:W-:-:S03]  /*0140*/  USHF.R.S32.HI UR6, URZ, 0x1f, UR7 ;  /* 0x0000001fff067899 */ /* 0x000fc60008011407 */
[----:B------:R-:W-:-:S05]  /*0150*/  VIADD R3, R0, 0xffffffff ;  /* 0xffffffff00037836 */ /* 0x000fca0000000000 */
[----:B0-----:R-:W-:-:S04]  /*0160*/  IADD3 R2, P0, PT, R3, UR8, RZ ;  /* 0x0000000803027c10 */ /* 0x001fc8000ff1e0ff */
[----:B------:R-:W-:Y:S02]  /*0170*/  LEA.HI.X.SX32 R3, R3, UR9, 0x1, P0 ;  /* 0x0000000903037c11 */ /* 0x000fe400080f0eff */
[----:B------:R-:W-:-:S03]  /*0180*/  IADD3 R4, P0, PT, R2, UR7, RZ ;  /* 0x0000000702047c10 */ /* 0x000fc6000ff1e0ff */
[----:B-1----:R-:W2:Y:S01]  /*0190*/  LDG.E.S8 R8, desc[UR4][R2.64] ;  /* 0x0000000402087981 */ /* 0x002ea2000c1e1300 */
[----:B------:R-:W-:Y:S02]  /*01a0*/  IADD3.X R5, PT, PT, R3, UR6, RZ, P0, !PT ;  /* 0x0000000603057c10 */ /* 0x000fe400087fe4ff */
[----:B------:R-:W-:Y:S01]  /*01b0*/  IADD3 R6, P0, PT, R4, UR7, RZ ;  /* 0x0000000704067c10 */ /* 0x000fe2000ff1e0ff */
[----:B------:R-:W2:Y:S04]  /*01c0*/  LDG.E.S8 R9, desc[UR4][R2.64+0x1] ;  /* 0x0000010402097981 */ /* 0x000ea8000c1e1300 */
[----:B------:R-:W2:Y:S01]  /*01d0*/  LDG.E.S8 R10, desc[UR4][R2.64+0x2] ;  /* 0x00000204020a7981 */ /* 0x000ea2000c1e1300 */
[----:B------:R-:W-:-:S03]  /*01e0*/  IADD3.X R7, PT, PT, R5, UR6, RZ, P0, !PT ;  /* 0x0000000605077c10 */ /* 0x000fc600087fe4ff */
[----:B------:R-:W3:Y:S04]  /*01f0*/  LDG.E.S8 R11, desc[UR4][R4.64] ;  /* 0x00000004040b7981 */ /* 0x000ee8000c1e1300 */
[----:B------:R-:W3:Y:S04]  /*0200*/  LDG.E.S8 R12, desc[UR4][R4.64+0x2] ;  /* 0x00000204040c7981 */ /* 0x000ee8000c1e1300 */
[----:B------:R-:W4:Y:S04]  /*0210*/  LDG.E.S8 R13, desc[UR4][R6.64] ;  /* 0x00000004060d7981 */ /* 0x000f28000c1e1300 */
[----:B------:R-:W4:Y:S04]  /*0220*/  LDG.E.S8 R14, desc[UR4][R6.64+0x1] ;  /* 0x00000104060e7981 */ /* 0x000f28000c1e1300 */
[----:B------:R-:W5:Y:S04]  /*0230*/  LDG.E.U8 R17, desc[UR4][R4.64+0x1] ;  /* 0x0000010404117981 */ /* 0x000f68000c1e1100 */
[----:B------:R-:W5:Y:S01]  /*0240*/  LDG.E.S8 R15, desc[UR4][R6.64+0x2] ;  /* 0x00000204060f7981 */ /* 0x000f62000c1e1300 */
[----:B------:R-:W-:Y:S01]  /*0250*/  VIADD R0, R0, UR7 ;  /* 0x0000000700007c36 */ /* 0x000fe20008000000 */
[----:B--2---:R-:W-:-:S04]  /*0260*/  IADD3 R8, PT, PT, R10, R8, R9 ;  /* 0x000000080a087210 */ /* 0x004fc80007ffe009 */
[----:B---3--:R-:W-:-:S04]  /*0270*/  IADD3 R8, PT, PT, R12, R8, R11 ;  /* 0x000000080c087210 */ /* 0x008fc80007ffe00b */
[----:B----4-:R-:W-:Y:S02]  /*0280*/  IADD3 R8, PT, PT, R14, R8, R13 ;  /* 0x000000080e087210 */ /* 0x010fe40007ffe00d */
[C---:B-----5:R-:W-:Y:S02]  /*0290*/  ISETP.NE.AND P2, PT, R17.reuse, RZ, PT ;  /* 0x000000ff1100720c */ /* 0x060fe40003f45270 */
[----:B------:R-:W-:Y:S01]  /*02a0*/  ISETP.NE.AND P0, PT, R17, RZ, PT ;  /* 0x000000ff1100720c */ /* 0x000fe20003f05270 */
[----:B------:R-:W-:-:S04]  /*02b0*/  IMAD.IADD R8, R8, 0x1, R15 ;  /* 0x0000000108087824 */ /* 0x000fc800078e020f */
[C---:B------:R-:W-:Y:S01]  /*02c0*/  VIADD R2, R8.reuse, 0xfffffffc ;  /* 0xfffffffc08027836 */ /* 0x040fe20000000000 */
[----:B------:R-:W-:-:S04]  /*02d0*/  ISETP.NE.AND P3, PT, R8, 0x3, PT ;  /* 0x000000030800780c */ /* 0x000fc80003f65270 */
[----:B------:R-:W-:Y:S02]  /*02e0*/  ISETP.GE.U32.AND P1, PT, R2, -0x2, PT ;  /* 0xfffffffe0200780c */ /* 0x000fe40003f26070 */
[C---:B------:R-:W-:Y:S02]  /*02f0*/  IADD3 R2, P4, PT, R0.reuse, UR10, RZ ;  /* 0x0000000a00027c10 */ /* 0x040fe4000ff9e0ff */
[----:B------:R-:W-:Y:S02]  /*0300*/  @!P2 SEL R17, R17, 0x1, P3 ;  /* 0x000000011111a807 */ /* 0x000fe40001800000 */
[----:B------:R-:W-:Y:S02]  /*0310*/  LEA.HI.X.SX32 R3, R0, UR11, 0x1, P4 ;  /* 0x0000000b00037c11 */ /* 0x000fe4000a0f0eff */
[----:B------:R-:W-:-:S05]  /*0320*/  @P0 SEL R17, R17, RZ, P1 ;  /* 0x000000ff11110207 */ /* 0x000fca0000800000 */
[----:B------:R-:W-:Y:S01]  /*0330*/  STG.E.U8 desc[UR4][R2.64], R17 ;  /* 0x0000001102007986 */ /* 0x000fe2000c101104 */
[----:B------:R-:W-:Y:S05]  /*0340*/  EXIT ;  /* 0x000000000000794d */ /* 0x000fea0003800000 */
.L_x_3:
        /* <DEDUP_REMOVED lines=11> */
.L_x_5:


//--------------------- .nv.shared._Z29nextGenerationGPUSharedMemoryPbS_i --------------------------
	.section	.nv.shared._Z29nextGenerationGPUSharedMemoryPbS_i,"aw",@nobits
	.sectionflags	@""
	.align	16
	.zero		1024


//--------------------- .nv.shared.reserved.0     --------------------------
	.section	.nv.shared.reserved.0,"aw",@nobits
	.weak		__nv_reservedSMEM_offset_0_alias
	.size		__nv_reservedSMEM_offset_0_alias, 0, 64
	.other		__nv_reservedSMEM_offset_0_alias,@"STO_CUDA_RESERVED_SHARED STV_DEFAULT"
__nv_reservedSMEM_offset_0_alias:
	.zero		0
	.zero		64


//--------------------- .nv.shared._Z17nextGenerationGPUPbS_i --------------------------
	.section	.nv.shared._Z17nextGenerationGPUPbS_i,"aw",@nobits
	.sectionflags	@""
	.align	16
	.zero		1024


//--------------------- .nv.constant0._Z29nextGenerationGPUSharedMemoryPbS_i --------------------------
	.section	.nv.constant0._Z29nextGenerationGPUSharedMemoryPbS_i,"a",@progbits
	.sectionflags	@""
	.align	4
.nv.constant0._Z29nextGenerationGPUSharedMemoryPbS_i:
	.zero		916


//--------------------- .nv.constant0._Z17nextGenerationGPUPbS_i --------------------------
	.section	.nv.constant0._Z17nextGenerationGPUPbS_i,"a",@progbits
	.sectionflags	@""
	.align	4
.nv.constant0._Z17nextGenerationGPUPbS_i:
	.zero		916


//--------------------- SYMBOLS --------------------------

	.type		.nv.reservedSmem.offset0,@object
	.size		.nv.reservedSmem.offset0,0x4
	.type		.nv.reservedSmem.cap,@object
	.size		.nv.reservedSmem.cap,0x4
